//
// Generated by NVIDIA NVVM Compiler
//
// Compiler Build ID: CL-36424714
// Cuda compilation tools, release 13.0, V13.0.88
// Based on NVVM 20.0.0
//

.version 9.0
.target sm_100
.address_size 64

	// .globl	_Z20bsfCSRKernelBottomUpP5GRAPHPiS1_i

.visible .entry _Z20bsfCSRKernelBottomUpP5GRAPHPiS1_i(
	.param .u64 .ptr .align 1 _Z20bsfCSRKernelBottomUpP5GRAPHPiS1_i_param_0,
	.param .u64 .ptr .align 1 _Z20bsfCSRKernelBottomUpP5GRAPHPiS1_i_param_1,
	.param .u64 .ptr .align 1 _Z20bsfCSRKernelBottomUpP5GRAPHPiS1_i_param_2,
	.param .u32 _Z20bsfCSRKernelBottomUpP5GRAPHPiS1_i_param_3
)
{
	.reg .pred 	%p<6>;
	.reg .b32 	%r<17>;
	.reg .b64 	%rd<19>;

	ld.param.u64 	%rd6, [_Z20bsfCSRKernelBottomUpP5GRAPHPiS1_i_param_0];
	ld.param.u64 	%rd7, [_Z20bsfCSRKernelBottomUpP5GRAPHPiS1_i_param_1];
	ld.param.u64 	%rd5, [_Z20bsfCSRKernelBottomUpP5GRAPHPiS1_i_param_2];
	ld.param.u32 	%r7, [_Z20bsfCSRKernelBottomUpP5GRAPHPiS1_i_param_3];
	cvta.to.global.u64 	%rd1, %rd7;
	cvta.to.global.u64 	%rd2, %rd6;
	mov.u32 	%r8, %ctaid.x;
	mov.u32 	%r9, %ntid.x;
	mov.u32 	%r10, %tid.x;
	mad.lo.s32 	%r1, %r8, %r9, %r10;
	ld.global.u32 	%r11, [%rd2];
	setp.ge.s32 	%p1, %r1, %r11;
	@%p1 bra 	$L__BB0_7;
	mul.wide.s32 	%rd8, %r1, 4;
	add.s64 	%rd3, %rd1, %rd8;
	ld.global.u32 	%r12, [%rd3];
	setp.ne.s32 	%p2, %r12, -1;
	@%p2 bra 	$L__BB0_7;
	ld.global.u64 	%rd9, [%rd2+8];
	cvta.to.global.u64 	%rd10, %rd9;
	add.s64 	%rd12, %rd10, %rd8;
	ld.global.u32 	%r16, [%rd12];
	ld.global.u32 	%r3, [%rd12+4];
	setp.ge.s32 	%p3, %r16, %r3;
	@%p3 bra 	$L__BB0_7;
	ld.global.u64 	%rd13, [%rd2+16];
	cvta.to.global.u64 	%rd4, %rd13;
	add.s32 	%r4, %r7, -1;
	bra.uni 	$L__BB0_5;
$L__BB0_4:
	add.s32 	%r16, %r16, 1;
	setp.ge.s32 	%p5, %r16, %r3;
	@%p5 bra 	$L__BB0_7;
$L__BB0_5:
	mul.wide.s32 	%rd14, %r16, 4;
	add.s64 	%rd15, %rd4, %rd14;
	ld.global.u32 	%r13, [%rd15];
	mul.wide.s32 	%rd16, %r13, 4;
	add.s64 	%rd17, %rd1, %rd16;
	ld.global.u32 	%r14, [%rd17];
	setp.ne.s32 	%p4, %r14, %r4;
	@%p4 bra 	$L__BB0_4;
	st.global.u32 	[%rd3], %r7;
	cvta.to.global.u64 	%rd18, %rd5;
	mov.b32 	%r15, 1;
	st.global.u32 	[%rd18], %r15;
$L__BB0_7:
	ret;

}
	// .globl	_Z19bsfCSRKernelTopDownP5GRAPHPiS1_i
.visible .entry _Z19bsfCSRKernelTopDownP5GRAPHPiS1_i(
	.param .u64 .ptr .align 1 _Z19bsfCSRKernelTopDownP5GRAPHPiS1_i_param_0,
	.param .u64 .ptr .align 1 _Z19bsfCSRKernelTopDownP5GRAPHPiS1_i_param_1,
	.param .u64 .ptr .align 1 _Z19bsfCSRKernelTopDownP5GRAPHPiS1_i_param_2,
	.param .u32 _Z19bsfCSRKernelTopDownP5GRAPHPiS1_i_param_3
)
{
	.reg .pred 	%p<6>;
	.reg .b32 	%r<18>;
	.reg .b64 	%rd<27>;

	ld.param.u64 	%rd10, [_Z19bsfCSRKernelTopDownP5GRAPHPiS1_i_param_0];
	ld.param.u64 	%rd11, [_Z19bsfCSRKernelTopDownP5GRAPHPiS1_i_param_1];
	ld.param.u64 	%rd9, [_Z19bsfCSRKernelTopDownP5GRAPHPiS1_i_param_2];
	ld.param.u32 	%r5, [_Z19bsfCSRKernelTopDownP5GRAPHPiS1_i_param_3];
	cvta.to.global.u64 	%rd1, %rd11;
	cvta.to.global.u64 	%rd2, %rd10;
	mov.u32 	%r6, %ctaid.x;
	mov.u32 	%r7, %ntid.x;
	mov.u32 	%r8, %tid.x;
	mad.lo.s32 	%r1, %r6, %r7, %r8;
	ld.global.u32 	%r9, [%rd2];
	setp.ge.s32 	%p1, %r1, %r9;
	@%p1 bra 	$L__BB1_7;
	mul.wide.s32 	%rd12, %r1, 4;
	add.s64 	%rd13, %rd1, %rd12;
	ld.global.u32 	%r10, [%rd13];
	add.s32 	%r11, %r5, -1;
	setp.ne.s32 	%p2, %r10, %r11;
	@%p2 bra 	$L__BB1_7;
	ld.global.u64 	%rd26, [%rd2+8];
	cvta.to.global.u64 	%rd14, %rd26;
	add.s64 	%rd16, %rd14, %rd12;
	ld.global.u32 	%r17, [%rd16];
	ld.global.u32 	%r12, [%rd16+4];
	setp.ge.s32 	%p3, %r17, %r12;
	@%p3 bra 	$L__BB1_7;
	cvta.to.global.u64 	%rd4, %rd9;
$L__BB1_4:
	ld.global.u64 	%rd17, [%rd2+16];
	cvta.to.global.u64 	%rd18, %rd17;
	mul.wide.s32 	%rd19, %r17, 4;
	add.s64 	%rd20, %rd18, %rd19;
	ld.global.u32 	%r13, [%rd20];
	mul.wide.s32 	%rd21, %r13, 4;
	add.s64 	%rd6, %rd1, %rd21;
	ld.global.u32 	%r14, [%rd6];
	setp.ne.s32 	%p4, %r14, -1;
	@%p4 bra 	$L__BB1_6;
	st.global.u32 	[%rd6], %r5;
	mov.b32 	%r15, 1;
	st.global.u32 	[%rd4], %r15;
	ld.global.u64 	%rd26, [%rd2+8];
$L__BB1_6:
	add.s32 	%r17, %r17, 1;
	cvta.to.global.u64 	%rd22, %rd26;
	add.s64 	%rd24, %rd22, %rd12;
	ld.global.u32 	%r16, [%rd24+4];
	setp.lt.s32 	%p5, %r17, %r16;
	@%p5 bra 	$L__BB1_4;
$L__BB1_7:
	ret;

}


// ===== COMPILED SASS (sm_100) =====

	.target	sm_100

	.elftype	@"ET_EXEC"


//--------------------- .note.nv.tkinfo           --------------------------
	.section	.note.nv.tkinfo,"",@"SHT_NOTE"
	.sectionflags	@"SHF_NOTE_NV_TKINFO"
	.tkinfo
        /*0018*/ 	.word	0x00000002
        /*0030*/ 	.string	""
        /*0030*/ 	.string	"ptxas"
        /*0030*/ 	.string	"Cuda compilation tools, release 13.0, V13.0.88"
        /*0030*/ 	.string	"Build cuda_13.0.r13.0/compiler.36424714_0"
        /*0030*/ 	.string	"-arch sm_100 -m 64 "



//--------------------- .note.nv.cuinfo           --------------------------
	.section	.note.nv.cuinfo,"",@"SHT_NOTE"
	.sectionflags	@"SHF_NOTE_NV_CUINFO"
        /*0018*/ 	.short	0x0002
        /*001a*/ 	.short	0x0064
        /*001c*/ 	.short	0x0082
	.zero		2


//--------------------- .nv.info                  --------------------------
	.section	.nv.info,"",@"SHT_CUDA_INFO"
	.align	4


	//----- nvinfo : EIATTR_REGCOUNT
	.align		4
        /*0000*/ 	.byte	0x04, 0x2f
        /*0002*/ 	.short	(.L_1 - .L_0)
	.align		4
.L_0:
        /*0004*/ 	.word	index@(_Z20bsfCSRKernelBottomUpP5GRAPHPiS1_i)
        /*0008*/ 	.word	0x00000010


	//----- nvinfo : EIATTR_FRAME_SIZE
	.align		4
.L_1:
        /*000c*/ 	.byte	0x04, 0x11
        /*000e*/ 	.short	(.L_3 - .L_2)
	.align		4
.L_2:
        /*0010*/ 	.word	index@(_Z20bsfCSRKernelBottomUpP5GRAPHPiS1_i)
        /*0014*/ 	.word	0x00000000


	//----- nvinfo : EIATTR_REGCOUNT
	.align		4
.L_3:
        /*0018*/ 	.byte	0x04, 0x2f
        /*001a*/ 	.short	(.L_5 - .L_4)
	.align		4
.L_4:
        /*001c*/ 	.word	index@(_Z19bsfCSRKernelTopDownP5GRAPHPiS1_i)
        /*0020*/ 	.word	0x00000014


	//----- nvinfo : EIATTR_FRAME_SIZE
	.align		4
.L_5:
        /*0024*/ 	.byte	0x04, 0x11
        /*0026*/ 	.short	(.L_7 - .L_6)
	.align		4
.L_6:
        /*0028*/ 	.word	index@(_Z19bsfCSRKernelTopDownP5GRAPHPiS1_i)
        /*002c*/ 	.word	0x00000000


	//----- nvinfo : EIATTR_MIN_STACK_SIZE
	.align		4
.L_7:
        /*0030*/ 	.byte	0x04, 0x12
        /*0032*/ 	.short	(.L_9 - .L_8)
	.align		4
.L_8:
        /*0034*/ 	.word	index@(_Z19bsfCSRKernelTopDownP5GRAPHPiS1_i)
        /*0038*/ 	.word	0x00000000


	//----- nvinfo : EIATTR_MIN_STACK_SIZE
	.align		4
.L_9:
        /*003c*/ 	.byte	0x04, 0x12
        /*003e*/ 	.short	(.L_11 - .L_10)
	.align		4
.L_10:
        /*0040*/ 	.word	index@(_Z20bsfCSRKernelBottomUpP5GRAPHPiS1_i)
        /*0044*/ 	.word	0x00000000
.L_11:


//--------------------- .nv.compat                --------------------------
	.section	.nv.compat,"",@"SHT_CUDA_COMPAT_INFO"
	.align	4
        /*0000*/ 	.byte	0x02, 0x09, 0x00, 0x00, 0x02, 0x02, 0x01, 0x00, 0x02, 0x05, 0x05, 0x00, 0x03, 0x07, 0x01, 0x01
        /*0010*/ 	.byte	0x02, 0x03, 0x00, 0x00, 0x02, 0x06, 0x01, 0x00, 0x04, 0x0b, 0x08, 0x00, 0x09, 0x00, 0x00, 0x00
        /*0020*/ 	.byte	0x00, 0x00, 0x00, 0x00


//--------------------- .nv.info._Z19bsfCSRKernelTopDownP5GRAPHPiS1_i --------------------------
	.section	.nv.info._Z19bsfCSRKernelTopDownP5GRAPHPiS1_i,"",@"SHT_CUDA_INFO"
	.sectionflags	@""
	.align	4


	//----- nvinfo : EIATTR_CUDA_API_VERSION
	.align		4
        /*0000*/ 	.byte	0x04, 0x37
        /*0002*/ 	.short	(.L_13 - .L_12)
.L_12:
        /*0004*/ 	.word	0x00000082


	//----- nvinfo : EIATTR_KPARAM_INFO
	.align		4
.L_13:
        /*0008*/ 	.byte	0x04, 0x17
        /*000a*/ 	.short	(.L_15 - .L_14)
.L_14:
        /*000c*/ 	.word	0x00000000
        /*0010*/ 	.short	0x0003
        /*0012*/ 	.short	0x0018
        /*0014*/ 	.byte	0x00, 0xf0, 0x11, 0x00


	//----- nvinfo : EIATTR_KPARAM_INFO
	.align		4
.L_15:
        /*0018*/ 	.byte	0x04, 0x17
        /*001a*/ 	.short	(.L_17 - .L_16)
.L_16:
        /*001c*/ 	.word	0x00000000
        /*0020*/ 	.short	0x0002
        /*0022*/ 	.short	0x0010
        /*0024*/ 	.byte	0x00, 0xf5, 0x21, 0x00


	//----- nvinfo : EIATTR_KPARAM_INFO
	.align		4
.L_17:
        /*0028*/ 	.byte	0x04, 0x17
        /*002a*/ 	.short	(.L_19 - .L_18)
.L_18:
        /*002c*/ 	.word	0x00000000
        /*0030*/ 	.short	0x0001
        /*0032*/ 	.short	0x0008
        /*0034*/ 	.byte	0x00, 0xf5, 0x21, 0x00


	//----- nvinfo : EIATTR_KPARAM_INFO
	.align		4
.L_19:
        /*0038*/ 	.byte	0x04, 0x17
        /*003a*/ 	.short	(.L_21 - .L_20)
.L_20:
        /*003c*/ 	.word	0x00000000
        /*0040*/ 	.short	0x0000
        /*0042*/ 	.short	0x0000
        /*0044*/ 	.byte	0x00, 0xf5, 0x21, 0x00


	//----- nvinfo : EIATTR_SPARSE_MMA_MASK
	.align		4
.L_21:
        /*0048*/ 	.byte	0x03, 0x50
        /*004a*/ 	.short	0x0000


	//----- nvinfo : EIATTR_MAXREG_COUNT
	.align		4
        /*004c*/ 	.byte	0x03, 0x1b
        /*004e*/ 	.short	0x00ff


	//----- nvinfo : EIATTR_MERCURY_ISA_VERSION
	.align		4
        /*0050*/ 	.byte	0x03, 0x5f
        /*0052*/ 	.short	0x0101


	//----- nvinfo : EIATTR_VRC_CTA_INIT_COUNT
	.align		4
        /*0054*/ 	.byte	0x02, 0x4a
	.zero		1
	.zero		1


	//----- nvinfo : EIATTR_EXIT_INSTR_OFFSETS
	.align		4
        /*0058*/ 	.byte	0x04, 0x1c
        /*005a*/ 	.short	(.L_23 - .L_22)


	//   ....[0]....
.L_22:
        /*005c*/ 	.word	0x00000090


	//   ....[1]....
        /*0060*/ 	.word	0x00000100


	//   ....[2]....
        /*0064*/ 	.word	0x00000160


	//   ....[3]....
        /*0068*/ 	.word	0x000002a0


	//----- nvinfo : EIATTR_CRS_STACK_SIZE
	.align		4
.L_23:
        /*006c*/ 	.byte	0x04, 0x1e
        /*006e*/ 	.short	(.L_25 - .L_24)
.L_24:
        /*0070*/ 	.word	0x00000000


	//----- nvinfo : EIATTR_CBANK_PARAM_SIZE
	.align		4
.L_25:
        /*0074*/ 	.byte	0x03, 0x19
        /*0076*/ 	.short	0x001c


	//----- nvinfo : EIATTR_PARAM_CBANK
	.align		4
        /*0078*/ 	.byte	0x04, 0x0a
        /*007a*/ 	.short	(.L_27 - .L_26)
	.align		4
.L_26:
        /*007c*/ 	.word	index@(.nv.constant0._Z19bsfCSRKernelTopDownP5GRAPHPiS1_i)
        /*0080*/ 	.short	0x0380
        /*0082*/ 	.short	0x001c


	//----- nvinfo : EIATTR_SW_WAR
	.align		4
.L_27:
        /*0084*/ 	.byte	0x04, 0x36
        /*0086*/ 	.short	(.L_29 - .L_28)
.L_28:
        /*0088*/ 	.word	0x00000008
.L_29:


//--------------------- .nv.info._Z20bsfCSRKernelBottomUpP5GRAPHPiS1_i --------------------------
	.section	.nv.info._Z20bsfCSRKernelBottomUpP5GRAPHPiS1_i,"",@"SHT_CUDA_INFO"
	.sectionflags	@""
	.align	4


	//----- nvinfo : EIATTR_CUDA_API_VERSION
	.align		4
        /*0000*/ 	.byte	0x04, 0x37
        /*0002*/ 	.short	(.L_31 - .L_30)
.L_30:
        /*0004*/ 	.word	0x00000082


	//----- nvinfo : EIATTR_KPARAM_INFO
	.align		4
.L_31:
        /*0008*/ 	.byte	0x04, 0x17
        /*000a*/ 	.short	(.L_33 - .L_32)
.L_32:
        /*000c*/ 	.word	0x00000000
        /*0010*/ 	.short	0x0003
        /*0012*/ 	.short	0x0018
        /*0014*/ 	.byte	0x00, 0xf0, 0x11, 0x00


	//----- nvinfo : EIATTR_KPARAM_INFO
	.align		4
.L_33:
        /*0018*/ 	.byte	0x04, 0x17
        /*001a*/ 	.short	(.L_35 - .L_34)
.L_34:
        /*001c*/ 	.word	0x00000000
        /*0020*/ 	.short	0x0002
        /*0022*/ 	.short	0x0010
        /*0024*/ 	.byte	0x00, 0xf5, 0x21, 0x00


	//----- nvinfo : EIATTR_KPARAM_INFO
	.align		4
.L_35:
        /*0028*/ 	.byte	0x04, 0x17
        /*002a*/ 	.short	(.L_37 - .L_36)
.L_36:
        /*002c*/ 	.word	0x00000000
        /*0030*/ 	.short	0x0001
        /*0032*/ 	.short	0x0008
        /*0034*/ 	.byte	0x00, 0xf5, 0x21, 0x00


	//----- nvinfo : EIATTR_KPARAM_INFO
	.align		4
.L_37:
        /*0038*/ 	.byte	0x04, 0x17
        /*003a*/ 	.short	(.L_39 - .L_38)
.L_38:
        /*003c*/ 	.word	0x00000000
        /*0040*/ 	.short	0x0000
        /*0042*/ 	.short	0x0000
        /*0044*/ 	.byte	0x00, 0xf5, 0x21, 0x00


	//----- nvinfo : EIATTR_SPARSE_MMA_MASK
	.align		4
.L_39:
        /*0048*/ 	.byte	0x03, 0x50
        /*004a*/ 	.short	0x0000


	//----- nvinfo : EIATTR_MAXREG_COUNT
	.align		4
        /*004c*/ 	.byte	0x03, 0x1b
        /*004e*/ 	.short	0x00ff


	//----- nvinfo : EIATTR_MERCURY_ISA_VERSION
	.align		4
        /*0050*/ 	.byte	0x03, 0x5f
        /*0052*/ 	.short	0x0101


	//----- nvinfo : EIATTR_VRC_CTA_INIT_COUNT
	.align		4
        /*0054*/ 	.byte	0x02, 0x4a
	.zero		1
	.zero		1


	//----- nvinfo : EIATTR_EXIT_INSTR_OFFSETS
	.align		4
        /*0058*/ 	.byte	0x04, 0x1c
        /*005a*/ 	.short	(.L_41 - .L_40)


	//   ....[0]....
.L_40:
        /*005c*/ 	.word	0x00000090


	//   ....[1]....
        /*0060*/ 	.word	0x000000e0


	//   ....[2]....
        /*0064*/ 	.word	0x00000140


	//   ....[3]....
        /*0068*/ 	.word	0x00000220


	//   ....[4]....
        /*006c*/ 	.word	0x000002f0


	//----- nvinfo : EIATTR_CRS_STACK_SIZE
	.align		4
.L_41:
        /*0070*/ 	.byte	0x04, 0x1e
        /*0072*/ 	.short	(.L_43 - .L_42)
.L_42:
        /*0074*/ 	.word	0x00000000


	//----- nvinfo : EIATTR_CBANK_PARAM_SIZE
	.align		4
.L_43:
        /*0078*/ 	.byte	0x03, 0x19
        /*007a*/ 	.short	0x001c


	//----- nvinfo : EIATTR_PARAM_CBANK
	.align		4
        /*007c*/ 	.byte	0x04, 0x0a
        /*007e*/ 	.short	(.L_45 - .L_44)
	.align		4
.L_44:
        /*0080*/ 	.word	index@(.nv.constant0._Z20bsfCSRKernelBottomUpP5GRAPHPiS1_i)
        /*0084*/ 	.short	0x0380
        /*0086*/ 	.short	0x001c


	//----- nvinfo : EIATTR_SW_WAR
	.align		4
.L_45:
        /*0088*/ 	.byte	0x04, 0x36
        /*008a*/ 	.short	(.L_47 - .L_46)
.L_46:
        /*008c*/ 	.word	0x00000008
.L_47:


//--------------------- .nv.callgraph             --------------------------
	.section	.nv.callgraph,"",@"SHT_CUDA_CALLGRAPH"
	.align	4
	.sectionentsize	8
	.align		4
        /*0000*/ 	.word	0x00000000
	.align		4
        /*0004*/ 	.word	0xffffffff
	.align		4
        /*0008*/ 	.word	0x00000000
	.align		4
        /*000c*/ 	.word	0xfffffffe
	.align		4
        /*0010*/ 	.word	0x00000000
	.align		4
        /*0014*/ 	.word	0xfffffffd
	.align		4
        /*0018*/ 	.word	0x00000000
	.align		4
        /*001c*/ 	.word	0xfffffffc


//--------------------- .text._Z19bsfCSRKernelTopDownP5GRAPHPiS1_i --------------------------
	.section	.text._Z19bsfCSRKernelTopDownP5GRAPHPiS1_i,"ax",@progbits
	.align	128
        .global         _Z19bsfCSRKernelTopDownP5GRAPHPiS1_i
        .type           _Z19bsfCSRKernelTopDownP5GRAPHPiS1_i,@function
        .size           _Z19bsfCSRKernelTopDownP5GRAPHPiS1_i,(.L_x_6 - _Z19bsfCSRKernelTopDownP5GRAPHPiS1_i)
        .other          _Z19bsfCSRKernelTopDownP5GRAPHPiS1_i,@"STO_CUDA_ENTRY STV_DEFAULT"
_Z19bsfCSRKernelTopDownP5GRAPHPiS1_i:
.text._Z19bsfCSRKernelTopDownP5GRAPHPiS1_i:
[----:B------:R-:W-:Y:S08]  /*0000*/  LDC R1, c[0x0][0x37c] ;  /* 0x0000df00ff017b82 */ /* 0x000ff00000000800 */
[----:B------:R-:W0:Y:S01]  /*0010*/  LDC.64 R2, c[0x0][0x380] ;  /* 0x0000e000ff027b82 */ /* 0x000e220000000a00 */
[----:B------:R-:W0:Y:S02]  /*0020*/  LDCU.64 UR6, c[0x0][0x358] ;  /* 0x00006b00ff0677ac */ /* 0x000e240008000a00 */
[----:B0-----:R-:W2:Y:S05]  /*0030*/  LDG.E R5, desc[UR6][R2.64] ;  /* 0x0000000602057981 */ /* 0x001eaa000c1e1900 */
[----:B------:R-:W0:Y:S01]  /*0040*/  S2UR UR4, SR_CTAID.X ;  /* 0x00000000000479c3 */ /* 0x000e220000002500 */
[----:B------:R-:W0:Y:S07]  /*0050*/  S2R R7, SR_TID.X ;  /* 0x0000000000077919 */ /* 0x000e2e0000002100 */
[----:B------:R-:W0:Y:S02]  /*0060*/  LDC R0, c[0x0][0x360] ;  /* 0x0000d800ff007b82 */ /* 0x000e240000000800 */
[----:B0-----:R-:W-:-:S05]  /*0070*/  IMAD R0, R0, UR4, R7 ;  /* 0x0000000400007c24 */ /* 0x001fca000f8e0207 */
[----:B--2---:R-:W-:-:S13]  /*0080*/  ISETP.GE.AND P0, PT, R0, R5, PT ;  /* 0x000000050000720c */ /* 0x004fda0003f06270 */
[----:B------:R-:W-:Y:S05]  /*0090*/  @P0 EXIT ;  /* 0x000000000000094d */ /* 0x000fea0003800000 */
[----:B------:R-:W0:Y:S01]  /*00a0*/  LDC.64 R4, c[0x0][0x388] ;  /* 0x0000e200ff047b82 */ /* 0x000e220000000a00 */
[----:B------:R-:W1:Y:S01]  /*00b0*/  LDCU UR4, c[0x0][0x398] ;  /* 0x00007300ff0477ac */ /* 0x000e620008000800 */
[----:B0-----:R-:W-:-:S06]  /*00c0*/  IMAD.WIDE R4, R0, 0x4, R4 ;  /* 0x0000000400047825 */ /* 0x001fcc00078e0204 */
[----:B------:R-:W2:Y:S01]  /*00d0*/  LDG.E R4, desc[UR6][R4.64] ;  /* 0x0000000604047981 */ /* 0x000ea2000c1e1900 */
[----:B-1----:R-:W-:-:S06]  /*00e0*/  UIADD3 UR4, UPT, UPT, UR4, -0x1, URZ ;  /* 0xffffffff04047890 */ /* 0x002fcc000fffe0ff */
[----:B--2---:R-:W-:-:S13]  /*00f0*/  ISETP.NE.AND P0, PT, R4, UR4, PT ;  /* 0x0000000404007c0c */ /* 0x004fda000bf05270 */
[----:B------:R-:W-:Y:S05]  /*0100*/  @P0 EXIT ;  /* 0x000000000000094d */ /* 0x000fea0003800000 */
[----:B------:R-:W2:Y:S02]  /*0110*/  LDG.E.64 R4, desc[UR6][R2.64+0x8] ;  /* 0x0000080602047981 */ /* 0x000ea4000c1e1b00 */
[----:B--2---:R-:W-:-:S05]  /*0120*/  IMAD.WIDE R6, R0, 0x4, R4 ;  /* 0x0000000400067825 */ /* 0x004fca00078e0204 */
[----:B------:R-:W2:Y:S04]  /*0130*/  LDG.E R8, desc[UR6][R6.64] ;  /* 0x0000000606087981 */ /* 0x000ea8000c1e1900 */
[----:B------:R-:W2:Y:S02]  /*0140*/  LDG.E R9, desc[UR6][R6.64+0x4] ;  /* 0x0000040606097981 */ /* 0x000ea4000c1e1900 */
[----:B--2---:R-:W-:-:S13]  /*0150*/  ISETP.GE.AND P0, PT, R8, R9, PT ;  /* 0x000000090800720c */ /* 0x004fda0003f06270 */
[----:B------:R-:W-:Y:S05]  /*0160*/  @P0 EXIT ;  /* 0x000000000000094d */ /* 0x000fea0003800000 */
[----:B------:R-:W-:-:S07]  /*0170*/  MOV R13, R8 ;  /* 0x00000008000d7202 */ /* 0x000fce0000000f00 */
.L_x_0:
[----:B------:R-:W2:Y:S01]  /*0180*/  LDG.E.64 R6, desc[UR6][R2.64+0x10] ;  /* 0x0000100602067981 */ /* 0x000ea2000c1e1b00 */
[----:B------:R-:W0:Y:S01]  /*0190*/  LDC.64 R10, c[0x0][0x388] ;  /* 0x0000e200ff0a7b82 */ /* 0x000e220000000a00 */
[----:B--2---:R-:W-:-:S06]  /*01a0*/  IMAD.WIDE R6, R13, 0x4, R6 ;  /* 0x000000040d067825 */ /* 0x004fcc00078e0206 */
[----:B------:R-:W0:Y:S02]  /*01b0*/  LDG.E R7, desc[UR6][R6.64] ;  /* 0x0000000606077981 */ /* 0x000e24000c1e1900 */
[----:B0-----:R-:W-:-:S05]  /*01c0*/  IMAD.WIDE R10, R7, 0x4, R10 ;  /* 0x00000004070a7825 */ /* 0x001fca00078e020a */
[----:B------:R-:W2:Y:S02]  /*01d0*/  LDG.E R8, desc[UR6][R10.64] ;  /* 0x000000060a087981 */ /* 0x000ea4000c1e1900 */
[----:B--2---:R-:W-:-:S13]  /*01e0*/  ISETP.NE.AND P0, PT, R8, -0x1, PT ;  /* 0xffffffff0800780c */ /* 0x004fda0003f05270 */
[----:B------:R-:W0:Y:S01]  /*01f0*/  @!P0 LDC R17, c[0x0][0x398] ;  /* 0x0000e600ff118b82 */ /* 0x000e220000000800 */
[----:B------:R-:W-:-:S07]  /*0200*/  @!P0 MOV R15, 0x1 ;  /* 0x00000001000f8802 */ /* 0x000fce0000000f00 */
[----:B------:R-:W1:Y:S01]  /*0210*/  @!P0 LDC.64 R8, c[0x0][0x390] ;  /* 0x0000e400ff088b82 */ /* 0x000e620000000a00 */
[----:B0-----:R0:W-:Y:S04]  /*0220*/  @!P0 STG.E desc[UR6][R10.64], R17 ;  /* 0x000000110a008986 */ /* 0x0011e8000c101906 */
[----:B-1----:R0:W-:Y:S04]  /*0230*/  @!P0 STG.E desc[UR6][R8.64], R15 ;  /* 0x0000000f08008986 */ /* 0x0021e8000c101906 */
[----:B------:R-:W2:Y:S02]  /*0240*/  @!P0 LDG.E.64 R4, desc[UR6][R2.64+0x8] ;  /* 0x0000080602048981 */ /* 0x000ea4000c1e1b00 */
[----:B--2---:R-:W-:-:S06]  /*0250*/  IMAD.WIDE R6, R0, 0x4, R4 ;  /* 0x0000000400067825 */ /* 0x004fcc00078e0204 */
[----:B------:R-:W2:Y:S01]  /*0260*/  LDG.E R6, desc[UR6][R6.64+0x4] ;  /* 0x0000040606067981 */ /* 0x000ea2000c1e1900 */
[----:B------:R-:W-:-:S04]  /*0270*/  IADD3 R13, PT, PT, R13, 0x1, RZ ;  /* 0x000000010d0d7810 */ /* 0x000fc80007ffe0ff */
[----:B--2---:R-:W-:-:S13]  /*0280*/  ISETP.GE.AND P0, PT, R13, R6, PT ;  /* 0x000000060d00720c */ /* 0x004fda0003f06270 */
[----:B0-----:R-:W-:Y:S05]  /*0290*/  @!P0 BRA `(.L_x_0) ;  /* 0xfffffffc00b88947 */ /* 0x001fea000383ffff */
[----:B------:R-:W-:Y:S05]  /*02a0*/  EXIT ;  /* 0x000000000000794d */ /* 0x000fea0003800000 */
.L_x_1:
[----:B------:R-:W-:-:S00]  /*02b0*/  BRA `(.L_x_1) ;  /* 0xfffffffc00fc7947 */ /* 0x000fc0000383ffff */
[----:B------:R-:W-:-:S00]  /*02c0*/  NOP ;  /* 0x0000000000007918 */ /* 0x000fc00000000000 */
        /* <DEDUP_REMOVED lines=11> */
.L_x_6:


//--------------------- .text._Z20bsfCSRKernelBottomUpP5GRAPHPiS1_i --------------------------
	.section	.text._Z20bsfCSRKernelBottomUpP5GRAPHPiS1_i,"ax",@progbits
	.align	128
        .global         _Z20bsfCSRKernelBottomUpP5GRAPHPiS1_i
        .type           _Z20bsfCSRKernelBottomUpP5GRAPHPiS1_i,@function
        .size           _Z20bsfCSRKernelBottomUpP5GRAPHPiS1_i,(.L_x_7 - _Z20bsfCSRKernelBottomUpP5GRAPHPiS1_i)
        .other          _Z20bsfCSRKernelBottomUpP5GRAPHPiS1_i,@"STO_CUDA_ENTRY STV_DEFAULT"
_Z20bsfCSRKernelBottomUpP5GRAPHPiS1_i:
.text._Z20bsfCSRKernelBottomUpP5GRAPHPiS1_i:
        /* <DEDUP_REMOVED lines=10> */
[----:B------:R-:W0:Y:S02]  /*00a0*/  LDC.64 R8, c[0x0][0x388] ;  /* 0x0000e200ff087b82 */ /* 0x000e240000000a00 */
[----:B0-----:R-:W-:-:S05]  /*00b0*/  IMAD.WIDE R2, R11, 0x4, R8 ;  /* 0x000000040b027825 */ /* 0x001fca00078e0208 */
[----:B------:R-:W2:Y:S02]  /*00c0*/  LDG.E R0, desc[UR6][R2.64] ;  /* 0x0000000602007981 */ /* 0x000ea4000c1e1900 */
[----:B--2---:R-:W-:-:S13]  /*00d0*/  ISETP.NE.AND P0, PT, R0, -0x1, PT ;  /* 0xffffffff0000780c */ /* 0x004fda0003f05270 */
[----:B------:R-:W-:Y:S05]  /*00e0*/  @P0 EXIT ;  /* 0x000000000000094d */ /* 0x000fea0003800000 */
[----:B------:R-:W2:Y:S02]  /*00f0*/  LDG.E.64 R6, desc[UR6][R4.64+0x8] ;  /* 0x0000080604067981 */ /* 0x000ea4000c1e1b00 */
[----:B--2---:R-:W-:-:S05]  /*0100*/  IMAD.WIDE R6, R11, 0x4, R6 ;  /* 0x000000040b067825 */ /* 0x004fca00078e0206 */
[----:B------:R-:W2:Y:S04]  /*0110*/  LDG.E R0, desc[UR6][R6.64] ;  /* 0x0000000606007981 */ /* 0x000ea8000c1e1900 */
[----:B------:R-:W2:Y:S02]  /*0120*/  LDG.E R13, desc[UR6][R6.64+0x4] ;  /* 0x00000406060d7981 */ /* 0x000ea4000c1e1900 */
[----:B--2---:R-:W-:-:S13]  /*0130*/  ISETP.GE.AND P0, PT, R0, R13, PT ;  /* 0x0000000d0000720c */ /* 0x004fda0003f06270 */
[----:B------:R-:W-:Y:S05]  /*0140*/  @P0 EXIT ;  /* 0x000000000000094d */ /* 0x000fea0003800000 */
[----:B------:R-:W2:Y:S01]  /*0150*/  LDG.E.64 R4, desc[UR6][R4.64+0x10] ;  /* 0x0000100604047981 */ /* 0x000ea2000c1e1b00 */
[----:B------:R-:W0:Y:S01]  /*0160*/  LDCU UR4, c[0x0][0x398] ;  /* 0x00007300ff0477ac */ /* 0x000e220008000800 */
[----:B------:R-:W1:Y:S01]  /*0170*/  LDC.64 R10, c[0x0][0x388] ;  /* 0x0000e200ff0a7b82 */ /* 0x000e620000000a00 */
[----:B--2---:R-:W-:-:S06]  /*0180*/  IMAD.WIDE R6, R0, 0x4, R4 ;  /* 0x0000000400067825 */ /* 0x004fcc00078e0204 */
[----:B------:R-:W2:Y:S02]  /*0190*/  LDG.E R7, desc[UR6][R6.64] ;  /* 0x0000000606077981 */ /* 0x000ea4000c1e1900 */
[----:B--2---:R-:W-:-:S06]  /*01a0*/  IMAD.WIDE R8, R7, 0x4, R8 ;  /* 0x0000000407087825 */ /* 0x004fcc00078e0208 */
[----:B------:R-:W2:Y:S01]  /*01b0*/  LDG.E R8, desc[UR6][R8.64] ;  /* 0x0000000608087981 */ /* 0x000ea2000c1e1900 */
[----:B0-----:R-:W-:Y:S01]  /*01c0*/  UIADD3 UR4, UPT, UPT, UR4, -0x1, URZ ;  /* 0xffffffff04047890 */ /* 0x001fe2000fffe0ff */
[----:B------:R-:W-:Y:S05]  /*01d0*/  BSSY.RECONVERGENT B0, `(.L_x_2) ;  /* 0x000000c000007945 */ /* 0x000fea0003800200 */
[----:B--2---:R-:W-:-:S13]  /*01e0*/  ISETP.NE.AND P0, PT, R8, UR4, PT ;  /* 0x0000000408007c0c */ /* 0x004fda000bf05270 */
[----:B-1----:R-:W-:Y:S05]  /*01f0*/  @!P0 BRA `(.L_x_3) ;  /* 0x0000000000248947 */ /* 0x002fea0003800000 */
.L_x_4:
[----:B------:R-:W-:-:S04]  /*0200*/  IADD3 R0, PT, PT, R0, 0x1, RZ ;  /* 0x0000000100007810 */ /* 0x000fc80007ffe0ff */
[----:B------:R-:W-:-:S13]  /*0210*/  ISETP.GE.AND P0, PT, R0, R13, PT ;  /* 0x0000000d0000720c */ /* 0x000fda0003f06270 */
[----:B------:R-:W-:Y:S05]  /*0220*/  @P0 EXIT ;  /* 0x000000000000094d */ /* 0x000fea0003800000 */
[----:B------:R-:W-:-:S05]  /*0230*/  IMAD.WIDE R8, R0, 0x4, R4 ;  /* 0x0000000400087825 */ /* 0x000fca00078e0204 */
[----:B------:R-:W2:Y:S02]  /*0240*/  LDG.E R7, desc[UR6][R8.64] ;  /* 0x0000000608077981 */ /* 0x000ea4000c1e1900 */
[----:B--2---:R-:W-:-:S06]  /*0250*/  IMAD.WIDE R6, R7, 0x4, R10 ;  /* 0x0000000407067825 */ /* 0x004fcc00078e020a */
[----:B------:R-:W2:Y:S02]  /*0260*/  LDG.E R6, desc[UR6][R6.64] ;  /* 0x0000000606067981 */ /* 0x000ea4000c1e1900 */
[----:B--2---:R-:W-:-:S13]  /*0270*/  ISETP.NE.AND P0, PT, R6, UR4, PT ;  /* 0x0000000406007c0c */ /* 0x004fda000bf05270 */
[----:B------:R-:W-:Y:S05]  /*0280*/  @P0 BRA `(.L_x_4) ;  /* 0xfffffffc00dc0947 */ /* 0x000fea000383ffff */
.L_x_3:
[----:B------:R-:W-:Y:S05]  /*0290*/  BSYNC.RECONVERGENT B0 ;  /* 0x0000000000007941 */ /* 0x000fea0003800200 */
.L_x_2:
[----:B------:R-:W0:Y:S01]  /*02a0*/  LDC R9, c[0x0][0x398] ;  /* 0x0000e600ff097b82 */ /* 0x000e220000000800 */
[----:B------:R-:W-:-:S07]  /*02b0*/  HFMA2 R7, -RZ, RZ, 0, 5.9604644775390625e-08 ;  /* 0x00000001ff077431 */ /* 0x000fce00000001ff */
[----:B------:R-:W1:Y:S01]  /*02c0*/  LDC.64 R4, c[0x0][0x390] ;  /* 0x0000e400ff047b82 */ /* 0x000e620000000a00 */
[----:B0-----:R-:W-:Y:S04]  /*02d0*/  STG.E desc[UR6][R2.64], R9 ;  /* 0x0000000902007986 */ /* 0x001fe8000c101906 */
[----:B-1----:R-:W-:Y:S01]  /*02e0*/  STG.E desc[UR6][R4.64], R7 ;  /* 0x0000000704007986 */ /* 0x002fe2000c101906 */
[----:B------:R-:W-:Y:S05]  /*02f0*/  EXIT ;  /* 0x000000000000794d */ /* 0x000fea0003800000 */
.L_x_5:
        /* <DEDUP_REMOVED lines=16> */
.L_x_7:


//--------------------- .nv.shared.reserved.0     --------------------------
	.section	.nv.shared.reserved.0,"aw",@nobits
	.weak		__nv_reservedSMEM_offset_0_alias
	.size		__nv_reservedSMEM_offset_0_alias, 0, 64
	.other		__nv_reservedSMEM_offset_0_alias,@"STO_CUDA_RESERVED_SHARED STV_DEFAULT"
__nv_reservedSMEM_offset_0_alias:
	.zero		0
	.zero		64


//--------------------- .nv.constant0._Z19bsfCSRKernelTopDownP5GRAPHPiS1_i --------------------------
	.section	.nv.constant0._Z19bsfCSRKernelTopDownP5GRAPHPiS1_i,"a",@progbits
	.sectionflags	@""
	.align	4
.nv.constant0._Z19bsfCSRKernelTopDownP5GRAPHPiS1_i:
	.zero		924


//--------------------- .nv.constant0._Z20bsfCSRKernelBottomUpP5GRAPHPiS1_i --------------------------
	.section	.nv.constant0._Z20bsfCSRKernelBottomUpP5GRAPHPiS1_i,"a",@progbits
	.sectionflags	@""
	.align	4
.nv.constant0._Z20bsfCSRKernelBottomUpP5GRAPHPiS1_i:
	.zero		924


//--------------------- SYMBOLS --------------------------

	.type		.nv.reservedSmem.offset0,@object
	.size		.nv.reservedSmem.offset0,0x4
